	.headerflags	@"EF_CUDA_TEXMODE_UNIFIED EF_CUDA_64BIT_ADDRESS EF_CUDA_ACCELERATORS EF_CUDA_SM90 EF_CUDA_VIRTUAL_SM(EF_CUDA_SM90)"
	.elftype	@"ET_EXEC"


//--------------------- .nv.info                  --------------------------
	.section	.nv.info,"",@"SHT_CUDA_INFO"
	.align	4


	//----- nvinfo : EIATTR_REGCOUNT
	.align		4
        /*0000*/ 	.byte	0x04, 0x2f
        /*0002*/ 	.short	(.L_1 - .L_0)
	.align		4
.L_0:
        /*0004*/ 	.word	index@(triton_poi_fused__to_copy_37)
        /*0008*/ 	.word	0x0000000a


	//----- nvinfo : EIATTR_MIN_STACK_SIZE
	.align		4
.L_1:
        /*000c*/ 	.byte	0x04, 0x12
        /*000e*/ 	.short	(.L_3 - .L_2)
	.align		4
.L_2:
        /*0010*/ 	.word	index@(triton_poi_fused__to_copy_37)
        /*0014*/ 	.word	0x00000000


	//----- nvinfo : EIATTR_FRAME_SIZE
	.align		4
.L_3:
        /*0018*/ 	.byte	0x04, 0x11
        /*001a*/ 	.short	(.L_5 - .L_4)
	.align		4
.L_4:
        /*001c*/ 	.word	index@(triton_poi_fused__to_copy_37)
        /*0020*/ 	.word	0x00000000


	//----- nvinfo : EIATTR_MIN_STACK_SIZE
	.align		4
.L_5:
        /*0024*/ 	.byte	0x04, 0x12
        /*0026*/ 	.short	(.L_7 - .L_6)
	.align		4
.L_6:
        /*0028*/ 	.word	index@(triton_poi_fused__to_copy_37)
        /*002c*/ 	.word	0x00000000
.L_7:


//--------------------- .nv.info.triton_poi_fused__to_copy_37 --------------------------
	.section	.nv.info.triton_poi_fused__to_copy_37,"",@"SHT_CUDA_INFO"
	.sectionflags	@""
	.align	4


	//----- nvinfo : EIATTR_CUDA_API_VERSION
	.align		4
        /*0000*/ 	.byte	0x04, 0x37
        /*0002*/ 	.short	(.L_9 - .L_8)
.L_8:
        /*0004*/ 	.word	0x0000007c


	//----- nvinfo : EIATTR_KPARAM_INFO
	.align		4
.L_9:
        /*0008*/ 	.byte	0x04, 0x17
        /*000a*/ 	.short	(.L_11 - .L_10)
.L_10:
        /*000c*/ 	.word	0x00000000
        /*0010*/ 	.short	0x0001
        /*0012*/ 	.short	0x0008
        /*0014*/ 	.byte	0x00, 0xf0, 0x11, 0x00


	//----- nvinfo : EIATTR_KPARAM_INFO
	.align		4
.L_11:
        /*0018*/ 	.byte	0x04, 0x17
        /*001a*/ 	.short	(.L_13 - .L_12)
.L_12:
        /*001c*/ 	.word	0x00000000
        /*0020*/ 	.short	0x0000
        /*0022*/ 	.short	0x0000
        /*0024*/ 	.byte	0x00, 0xf4, 0x21, 0x00


	//----- nvinfo : EIATTR_SPARSE_MMA_MASK
	.align		4
.L_13:
        /*0028*/ 	.byte	0x03, 0x50
        /*002a*/ 	.short	0x0000


	//----- nvinfo : EIATTR_MAXREG_COUNT
	.align		4
        /*002c*/ 	.byte	0x03, 0x1b
        /*002e*/ 	.short	0x00ff


	//----- nvinfo : EIATTR_EXIT_INSTR_OFFSETS
	.align		4
        /*0030*/ 	.byte	0x04, 0x1c
        /*0032*/ 	.short	(.L_15 - .L_14)


	//   ....[0]....
.L_14:
        /*0034*/ 	.word	0x00000100


	//   ....[1]....
        /*0038*/ 	.word	0x00000130


	//----- nvinfo : EIATTR_REQNTID
	.align		4
.L_15:
        /*003c*/ 	.byte	0x04, 0x10
        /*003e*/ 	.short	(.L_17 - .L_16)
.L_16:
        /*0040*/ 	.word	0x00000020
        /*0044*/ 	.word	0x00000001
        /*0048*/ 	.word	0x00000001


	//----- nvinfo : EIATTR_CBANK_PARAM_SIZE
	.align		4
.L_17:
        /*004c*/ 	.byte	0x03, 0x19
        /*004e*/ 	.short	0x000c


	//----- nvinfo : EIATTR_PARAM_CBANK
	.align		4
        /*0050*/ 	.byte	0x04, 0x0a
        /*0052*/ 	.short	(.L_19 - .L_18)
	.align		4
.L_18:
        /*0054*/ 	.word	index@(.nv.constant0.triton_poi_fused__to_copy_37)
        /*0058*/ 	.short	0x0210
        /*005a*/ 	.short	0x000c


	//----- nvinfo : EIATTR_SW_WAR
	.align		4
.L_19:
        /*005c*/ 	.byte	0x04, 0x36
        /*005e*/ 	.short	(.L_21 - .L_20)
.L_20:
        /*0060*/ 	.word	0x00000008
.L_21:


//--------------------- .nv.callgraph             --------------------------
	.section	.nv.callgraph,"",@"SHT_CUDA_CALLGRAPH"
	.align	4
	.sectionentsize	8
	.align		4
        /*0000*/ 	.word	0x00000000
	.align		4
        /*0004*/ 	.word	0xffffffff
	.align		4
        /*0008*/ 	.word	0x00000000
	.align		4
        /*000c*/ 	.word	0xfffffffe
	.align		4
        /*0010*/ 	.word	0x00000000
	.align		4
        /*0014*/ 	.word	0xfffffffd
	.align		4
        /*0018*/ 	.word	0x00000000
	.align		4
        /*001c*/ 	.word	0xfffffffc


//--------------------- .text.triton_poi_fused__to_copy_37 --------------------------
	.section	.text.triton_poi_fused__to_copy_37,"ax",@progbits
	.align	128
        .global         triton_poi_fused__to_copy_37
        .type           triton_poi_fused__to_copy_37,@function
        .size           triton_poi_fused__to_copy_37,(.L_x_1 - triton_poi_fused__to_copy_37)
        .other          triton_poi_fused__to_copy_37,@"STO_CUDA_ENTRY STV_DEFAULT"
triton_poi_fused__to_copy_37:
.text.triton_poi_fused__to_copy_37:
[----:B------:R-:W0:Y:S02]  /*0000*/  LDC R1, c[0x0][0x28] ;  /* 0x00000a00ff017b82 */ /* 0x000e240000000800 */
[----:B------:R-:W1:Y:S01]  /*0010*/  S2R R6, SR_TID.X ;  /* 0x0000000000067919 */ /* 0x000e620000002100 */
[----:B------:R-:W-:Y:S01]  /*0020*/  IMAD.MOV.U32 R7, RZ, RZ, 0x3e800000 ;  /* 0x3e800000ff077424 */ /* 0x000fe200078e00ff */
[----:B------:R-:W2:Y:S01]  /*0030*/  LDC.64 R2, c[0x0][0x210] ;  /* 0x00008400ff027b82 */ /* 0x000ea20000000a00 */
[----:B------:R-:W3:Y:S01]  /*0040*/  S2R R5, SR_CTAID.X ;  /* 0x0000000000057919 */ /* 0x000ee20000002500 */
[C---:B-1----:R-:W-:Y:S02]  /*0050*/  LOP3.LUT R0, R6.reuse, 0xf, RZ, 0xc0, !PT ;  /* 0x0000000f06007812 */ /* 0x042fe400078ec0ff */
[----:B------:R-:W-:-:S03]  /*0060*/  LOP3.LUT P0, RZ, R6, 0x10, RZ, 0xc0, !PT ;  /* 0x0000001006ff7812 */ /* 0x000fc6000780c0ff */
[----:B---3--:R-:W-:-:S04]  /*0070*/  IMAD R5, R5, 0x10, R0 ;  /* 0x0000001005057824 */ /* 0x008fc800078e0200 */
[C---:B--2---:R-:W-:Y:S01]  /*0080*/  IMAD.WIDE R2, R5.reuse, 0x8, R2 ;  /* 0x0000000805027825 */ /* 0x044fe200078e0202 */
[----:B------:R-:W-:Y:S02]  /*0090*/  I2FP.F32.S32 R0, R5 ;  /* 0x0000000500007245 */ /* 0x000fe40000201400 */
[----:B------:R-:W-:-:S03]  /*00a0*/  ISETP.LT.AND P0, PT, R5, 0x10, !P0 ;  /* 0x000000100500780c */ /* 0x000fc60004701270 */
[----:B------:R-:W-:-:S04]  /*00b0*/  FADD R0, R0, 0.5 ;  /* 0x3f00000000007421 */ /* 0x000fc80000000000 */
[----:B------:R-:W-:-:S05]  /*00c0*/  FFMA R0, R0, R7, -0.5 ;  /* 0xbf00000000007423 */ /* 0x000fca0000000007 */
[----:B------:R-:W-:-:S04]  /*00d0*/  FMNMX R0, RZ, R0, !PT ;  /* 0x00000000ff007209 */ /* 0x000fc80007800000 */
[----:B------:R-:W1:Y:S02]  /*00e0*/  F2I.TRUNC.NTZ R4, R0 ;  /* 0x0000000000047305 */ /* 0x000e64000020f100 */
[----:B-1----:R-:W-:Y:S01]  /*00f0*/  SHF.R.S32.HI R5, RZ, 0x1f, R4 ;  /* 0x0000001fff057819 */ /* 0x002fe20000011404 */
[----:B------:R-:W-:Y:S06]  /*0100*/  @!P0 EXIT ;  /* 0x000000000000894d */ /* 0x000fec0003800000 */
[----:B------:R-:W-:Y:S02]  /*0110*/  ULDC.64 UR4, c[0x0][0x208] ;  /* 0x0000820000047ab9 */ /* 0x000fe40000000a00 */
[----:B------:R-:W-:Y:S01]  /*0120*/  STG.E.64 desc[UR4][R2.64], R4 ;  /* 0x0000000402007986 */ /* 0x000fe2000c101b04 */
[----:B------:R-:W-:Y:S05]  /*0130*/  EXIT ;  /* 0x000000000000794d */ /* 0x000fea0003800000 */
.L_x_0:
[----:B------:R-:W-:-:S00]  /*0140*/  BRA `(.L_x_0) ;  /* 0xfffffffc00fc7947 */ /* 0x000fc0000383ffff */
[----:B------:R-:W-:-:S00]  /*0150*/  NOP ;  /* 0x0000000000007918 */ /* 0x000fc00000000000 */
        /* <DEDUP_REMOVED lines=10> */
.L_x_1:


//--------------------- .nv.constant0.triton_poi_fused__to_copy_37 --------------------------
	.section	.nv.constant0.triton_poi_fused__to_copy_37,"a",@progbits
	.sectionflags	@""
	.align	4
.nv.constant0.triton_poi_fused__to_copy_37:
	.zero		540
